//
// Generated by NVIDIA NVVM Compiler
//
// Compiler Build ID: CL-36424714
// Cuda compilation tools, release 13.0, V13.0.88
// Based on NVVM 20.0.0
//

.version 9.0
.target sm_100
.address_size 64

	// .globl	cuda_update_live

.visible .entry cuda_update_live(
	.param .u32 cuda_update_live_param_0,
	.param .u64 .ptr .align 1 cuda_update_live_param_1,
	.param .u64 .ptr .align 1 cuda_update_live_param_2,
	.param .u64 .ptr .align 1 cuda_update_live_param_3,
	.param .u64 .ptr .align 1 cuda_update_live_param_4,
	.param .f32 cuda_update_live_param_5,
	.param .f32 cuda_update_live_param_6,
	.param .u64 .ptr .align 1 cuda_update_live_param_7,
	.param .u64 .ptr .align 1 cuda_update_live_param_8,
	.param .u64 .ptr .align 1 cuda_update_live_param_9,
	.param .u64 .ptr .align 1 cuda_update_live_param_10,
	.param .u64 .ptr .align 1 cuda_update_live_param_11,
	.param .u64 .ptr .align 1 cuda_update_live_param_12,
	.param .u64 .ptr .align 1 cuda_update_live_param_13,
	.param .u64 .ptr .align 1 cuda_update_live_param_14,
	.param .u64 .ptr .align 1 cuda_update_live_param_15,
	.param .u64 .ptr .align 1 cuda_update_live_param_16,
	.param .u32 cuda_update_live_param_17,
	.param .u32 cuda_update_live_param_18,
	.param .u32 cuda_update_live_param_19
)
{
	.reg .pred 	%p<8>;
	.reg .b16 	%rs<5>;
	.reg .b32 	%r<26>;
	.reg .b32 	%f<7>;
	.reg .b64 	%rd<59>;

	ld.param.u32 	%r10, [cuda_update_live_param_0];
	ld.param.u64 	%rd24, [cuda_update_live_param_1];
	ld.param.u64 	%rd12, [cuda_update_live_param_3];
	ld.param.u64 	%rd13, [cuda_update_live_param_4];
	ld.param.f32 	%f1, [cuda_update_live_param_5];
	ld.param.f32 	%f2, [cuda_update_live_param_6];
	ld.param.u64 	%rd14, [cuda_update_live_param_7];
	ld.param.u64 	%rd15, [cuda_update_live_param_8];
	ld.param.u64 	%rd16, [cuda_update_live_param_9];
	ld.param.u64 	%rd17, [cuda_update_live_param_10];
	ld.param.u64 	%rd20, [cuda_update_live_param_13];
	ld.param.u64 	%rd21, [cuda_update_live_param_14];
	ld.param.u64 	%rd23, [cuda_update_live_param_16];
	ld.param.u32 	%r8, [cuda_update_live_param_17];
	ld.param.u32 	%r9, [cuda_update_live_param_18];
	cvta.to.global.u64 	%rd1, %rd24;
	mov.u32 	%r11, %tid.x;
	mov.u32 	%r12, %ctaid.x;
	mov.u32 	%r13, %ntid.x;
	mad.lo.s32 	%r1, %r12, %r13, %r11;
	setp.ge.s32 	%p1, %r1, %r10;
	@%p1 bra 	$L__BB0_10;
	cvta.to.global.u64 	%rd25, %rd20;
	cvt.s64.s32 	%rd26, %r1;
	add.s64 	%rd2, %rd25, %rd26;
	ld.global.u8 	%rs1, [%rd2];
	setp.eq.s16 	%p2, %rs1, 0;
	@%p2 bra 	$L__BB0_10;
	cvta.to.global.u64 	%rd27, %rd15;
	mul.wide.s32 	%rd28, %r1, 4;
	add.s64 	%rd29, %rd27, %rd28;
	ld.global.u32 	%r14, [%rd29];
	add.s32 	%r15, %r14, %r9;
	mul.wide.u32 	%rd30, %r15, 4;
	add.s64 	%rd31, %rd1, %rd30;
	ld.global.f32 	%f3, [%rd31];
	cvta.to.global.u64 	%rd32, %rd14;
	add.s64 	%rd33, %rd32, %rd28;
	ld.global.f32 	%f4, [%rd33];
	setp.ltu.f32 	%p3, %f3, %f4;
	@%p3 bra 	$L__BB0_10;
	cvta.to.global.u64 	%rd34, %rd17;
	add.s64 	%rd3, %rd34, %rd28;
	ld.global.u32 	%r24, [%rd3];
	ld.global.u32 	%r16, [%rd3+4];
	setp.ge.u32 	%p4, %r24, %r16;
	@%p4 bra 	$L__BB0_6;
	cvta.to.global.u64 	%rd4, %rd16;
	cvta.to.global.u64 	%rd5, %rd12;
	cvta.to.global.u64 	%rd6, %rd13;
	cvta.to.global.u64 	%rd7, %rd21;
$L__BB0_5:
	mul.wide.s32 	%rd36, %r24, 4;
	add.s64 	%rd37, %rd4, %rd36;
	ld.global.u32 	%r17, [%rd37];
	cvt.s64.s32 	%rd38, %r17;
	mul.wide.s32 	%rd39, %r17, 4;
	add.s64 	%rd40, %rd5, %rd39;
	st.global.f32 	[%rd40], %f2;
	add.s32 	%r18, %r17, %r9;
	mul.wide.s32 	%rd41, %r18, 4;
	add.s64 	%rd42, %rd1, %rd41;
	ld.global.f32 	%f5, [%rd42];
	add.f32 	%f6, %f1, %f5;
	st.global.f32 	[%rd42], %f6;
	add.s64 	%rd43, %rd6, %rd39;
	mov.b32 	%r19, 0;
	st.global.u32 	[%rd43], %r19;
	add.s64 	%rd44, %rd7, %rd38;
	mov.b16 	%rs2, 2;
	st.global.u8 	[%rd44], %rs2;
	add.s32 	%r24, %r24, 1;
	ld.global.u32 	%r20, [%rd3+4];
	setp.lt.u32 	%p5, %r24, %r20;
	@%p5 bra 	$L__BB0_5;
$L__BB0_6:
	ld.param.u64 	%rd57, [cuda_update_live_param_12];
	cvta.to.global.u64 	%rd45, %rd57;
	add.s64 	%rd8, %rd45, %rd28;
	ld.global.u32 	%r25, [%rd8];
	ld.global.u32 	%r21, [%rd8+4];
	setp.ge.u32 	%p6, %r25, %r21;
	@%p6 bra 	$L__BB0_9;
	ld.param.u64 	%rd56, [cuda_update_live_param_11];
	ld.param.u64 	%rd55, [cuda_update_live_param_2];
	cvta.to.global.u64 	%rd9, %rd56;
	cvta.to.global.u64 	%rd10, %rd55;
$L__BB0_8:
	mul.wide.s32 	%rd47, %r25, 4;
	add.s64 	%rd48, %rd9, %rd47;
	ld.global.u32 	%rd49, [%rd48];
	add.s64 	%rd50, %rd10, %rd49;
	mov.b16 	%rs3, 4;
	st.global.u8 	[%rd50], %rs3;
	add.s32 	%r25, %r25, 1;
	ld.global.u32 	%r22, [%rd8+4];
	setp.lt.u32 	%p7, %r25, %r22;
	@%p7 bra 	$L__BB0_8;
$L__BB0_9:
	ld.param.u64 	%rd58, [cuda_update_live_param_15];
	mov.b16 	%rs4, 0;
	st.global.u8 	[%rd2], %rs4;
	cvta.to.global.u64 	%rd51, %rd23;
	add.s64 	%rd53, %rd51, %rd28;
	st.global.u32 	[%rd53], %r8;
	cvta.to.global.u64 	%rd54, %rd58;
	atom.global.add.u32 	%r23, [%rd54], -1;
$L__BB0_10:
	ret;

}


// ===== COMPILED SASS (sm_100) =====

	.target	sm_100

	.elftype	@"ET_EXEC"


//--------------------- .note.nv.tkinfo           --------------------------
	.section	.note.nv.tkinfo,"",@"SHT_NOTE"
	.sectionflags	@"SHF_NOTE_NV_TKINFO"
	.tkinfo
        /*0018*/ 	.word	0x00000002
        /*0030*/ 	.string	""
        /*0030*/ 	.string	"ptxas"
        /*0030*/ 	.string	"Cuda compilation tools, release 13.0, V13.0.88"
        /*0030*/ 	.string	"Build cuda_13.0.r13.0/compiler.36424714_0"
        /*0030*/ 	.string	"-arch sm_100 -m 64 "



//--------------------- .note.nv.cuinfo           --------------------------
	.section	.note.nv.cuinfo,"",@"SHT_NOTE"
	.sectionflags	@"SHF_NOTE_NV_CUINFO"
        /*0018*/ 	.short	0x0002
        /*001a*/ 	.short	0x0064
        /*001c*/ 	.short	0x0082
	.zero		2


//--------------------- .nv.info                  --------------------------
	.section	.nv.info,"",@"SHT_CUDA_INFO"
	.align	4


	//----- nvinfo : EIATTR_REGCOUNT
	.align		4
        /*0000*/ 	.byte	0x04, 0x2f
        /*0002*/ 	.short	(.L_1 - .L_0)
	.align		4
.L_0:
        /*0004*/ 	.word	index@(cuda_update_live)
        /*0008*/ 	.word	0x00000020


	//----- nvinfo : EIATTR_FRAME_SIZE
	.align		4
.L_1:
        /*000c*/ 	.byte	0x04, 0x11
        /*000e*/ 	.short	(.L_3 - .L_2)
	.align		4
.L_2:
        /*0010*/ 	.word	index@(cuda_update_live)
        /*0014*/ 	.word	0x00000000


	//----- nvinfo : EIATTR_MIN_STACK_SIZE
	.align		4
.L_3:
        /*0018*/ 	.byte	0x04, 0x12
        /*001a*/ 	.short	(.L_5 - .L_4)
	.align		4
.L_4:
        /*001c*/ 	.word	index@(cuda_update_live)
        /*0020*/ 	.word	0x00000000
.L_5:


//--------------------- .nv.compat                --------------------------
	.section	.nv.compat,"",@"SHT_CUDA_COMPAT_INFO"
	.align	4
        /*0000*/ 	.byte	0x02, 0x09, 0x00, 0x00, 0x02, 0x02, 0x01, 0x00, 0x02, 0x05, 0x05, 0x00, 0x03, 0x07, 0x01, 0x01
        /*0010*/ 	.byte	0x02, 0x03, 0x00, 0x00, 0x02, 0x06, 0x01, 0x00, 0x04, 0x0b, 0x08, 0x00, 0x09, 0x00, 0x00, 0x00
        /*0020*/ 	.byte	0x00, 0x00, 0x00, 0x00


//--------------------- .nv.info.cuda_update_live --------------------------
	.section	.nv.info.cuda_update_live,"",@"SHT_CUDA_INFO"
	.sectionflags	@""
	.align	4


	//----- nvinfo : EIATTR_CUDA_API_VERSION
	.align		4
        /*0000*/ 	.byte	0x04, 0x37
        /*0002*/ 	.short	(.L_7 - .L_6)
.L_6:
        /*0004*/ 	.word	0x00000082


	//----- nvinfo : EIATTR_KPARAM_INFO
	.align		4
.L_7:
        /*0008*/ 	.byte	0x04, 0x17
        /*000a*/ 	.short	(.L_9 - .L_8)
.L_8:
        /*000c*/ 	.word	0x00000000
        /*0010*/ 	.short	0x0013
        /*0012*/ 	.short	0x0088
        /*0014*/ 	.byte	0x00, 0xf0, 0x11, 0x00


	//----- nvinfo : EIATTR_KPARAM_INFO
	.align		4
.L_9:
        /*0018*/ 	.byte	0x04, 0x17
        /*001a*/ 	.short	(.L_11 - .L_10)
.L_10:
        /*001c*/ 	.word	0x00000000
        /*0020*/ 	.short	0x0012
        /*0022*/ 	.short	0x0084
        /*0024*/ 	.byte	0x00, 0xf0, 0x11, 0x00


	//----- nvinfo : EIATTR_KPARAM_INFO
	.align		4
.L_11:
        /*0028*/ 	.byte	0x04, 0x17
        /*002a*/ 	.short	(.L_13 - .L_12)
.L_12:
        /*002c*/ 	.word	0x00000000
        /*0030*/ 	.short	0x0011
        /*0032*/ 	.short	0x0080
        /*0034*/ 	.byte	0x00, 0xf0, 0x11, 0x00


	//----- nvinfo : EIATTR_KPARAM_INFO
	.align		4
.L_13:
        /*0038*/ 	.byte	0x04, 0x17
        /*003a*/ 	.short	(.L_15 - .L_14)
.L_14:
        /*003c*/ 	.word	0x00000000
        /*0040*/ 	.short	0x0010
        /*0042*/ 	.short	0x0078
        /*0044*/ 	.byte	0x00, 0xf5, 0x21, 0x00


	//----- nvinfo : EIATTR_KPARAM_INFO
	.align		4
.L_15:
        /*0048*/ 	.byte	0x04, 0x17
        /*004a*/ 	.short	(.L_17 - .L_16)
.L_16:
        /*004c*/ 	.word	0x00000000
        /*0050*/ 	.short	0x000f
        /*0052*/ 	.short	0x0070
        /*0054*/ 	.byte	0x00, 0xf5, 0x21, 0x00


	//----- nvinfo : EIATTR_KPARAM_INFO
	.align		4
.L_17:
        /*0058*/ 	.byte	0x04, 0x17
        /*005a*/ 	.short	(.L_19 - .L_18)
.L_18:
        /*005c*/ 	.word	0x00000000
        /*0060*/ 	.short	0x000e
        /*0062*/ 	.short	0x0068
        /*0064*/ 	.byte	0x00, 0xf5, 0x21, 0x00


	//----- nvinfo : EIATTR_KPARAM_INFO
	.align		4
.L_19:
        /*0068*/ 	.byte	0x04, 0x17
        /*006a*/ 	.short	(.L_21 - .L_20)
.L_20:
        /*006c*/ 	.word	0x00000000
        /*0070*/ 	.short	0x000d
        /*0072*/ 	.short	0x0060
        /*0074*/ 	.byte	0x00, 0xf5, 0x21, 0x00


	//----- nvinfo : EIATTR_KPARAM_INFO
	.align		4
.L_21:
        /*0078*/ 	.byte	0x04, 0x17
        /*007a*/ 	.short	(.L_23 - .L_22)
.L_22:
        /*007c*/ 	.word	0x00000000
        /*0080*/ 	.short	0x000c
        /*0082*/ 	.short	0x0058
        /*0084*/ 	.byte	0x00, 0xf5, 0x21, 0x00


	//----- nvinfo : EIATTR_KPARAM_INFO
	.align		4
.L_23:
        /*0088*/ 	.byte	0x04, 0x17
        /*008a*/ 	.short	(.L_25 - .L_24)
.L_24:
        /*008c*/ 	.word	0x00000000
        /*0090*/ 	.short	0x000b
        /*0092*/ 	.short	0x0050
        /*0094*/ 	.byte	0x00, 0xf5, 0x21, 0x00


	//----- nvinfo : EIATTR_KPARAM_INFO
	.align		4
.L_25:
        /*0098*/ 	.byte	0x04, 0x17
        /*009a*/ 	.short	(.L_27 - .L_26)
.L_26:
        /*009c*/ 	.word	0x00000000
        /*00a0*/ 	.short	0x000a
        /*00a2*/ 	.short	0x0048
        /*00a4*/ 	.byte	0x00, 0xf5, 0x21, 0x00


	//----- nvinfo : EIATTR_KPARAM_INFO
	.align		4
.L_27:
        /*00a8*/ 	.byte	0x04, 0x17
        /*00aa*/ 	.short	(.L_29 - .L_28)
.L_28:
        /*00ac*/ 	.word	0x00000000
        /*00b0*/ 	.short	0x0009
        /*00b2*/ 	.short	0x0040
        /*00b4*/ 	.byte	0x00, 0xf5, 0x21, 0x00


	//----- nvinfo : EIATTR_KPARAM_INFO
	.align		4
.L_29:
        /*00b8*/ 	.byte	0x04, 0x17
        /*00ba*/ 	.short	(.L_31 - .L_30)
.L_30:
        /*00bc*/ 	.word	0x00000000
        /*00c0*/ 	.short	0x0008
        /*00c2*/ 	.short	0x0038
        /*00c4*/ 	.byte	0x00, 0xf5, 0x21, 0x00


	//----- nvinfo : EIATTR_KPARAM_INFO
	.align		4
.L_31:
        /*00c8*/ 	.byte	0x04, 0x17
        /*00ca*/ 	.short	(.L_33 - .L_32)
.L_32:
        /*00cc*/ 	.word	0x00000000
        /*00d0*/ 	.short	0x0007
        /*00d2*/ 	.short	0x0030
        /*00d4*/ 	.byte	0x00, 0xf5, 0x21, 0x00


	//----- nvinfo : EIATTR_KPARAM_INFO
	.align		4
.L_33:
        /*00d8*/ 	.byte	0x04, 0x17
        /*00da*/ 	.short	(.L_35 - .L_34)
.L_34:
        /*00dc*/ 	.word	0x00000000
        /*00e0*/ 	.short	0x0006
        /*00e2*/ 	.short	0x002c
        /*00e4*/ 	.byte	0x00, 0xf0, 0x11, 0x00


	//----- nvinfo : EIATTR_KPARAM_INFO
	.align		4
.L_35:
        /*00e8*/ 	.byte	0x04, 0x17
        /*00ea*/ 	.short	(.L_37 - .L_36)
.L_36:
        /*00ec*/ 	.word	0x00000000
        /*00f0*/ 	.short	0x0005
        /*00f2*/ 	.short	0x0028
        /*00f4*/ 	.byte	0x00, 0xf0, 0x11, 0x00


	//----- nvinfo : EIATTR_KPARAM_INFO
	.align		4
.L_37:
        /*00f8*/ 	.byte	0x04, 0x17
        /*00fa*/ 	.short	(.L_39 - .L_38)
.L_38:
        /*00fc*/ 	.word	0x00000000
        /*0100*/ 	.short	0x0004
        /*0102*/ 	.short	0x0020
        /*0104*/ 	.byte	0x00, 0xf5, 0x21, 0x00


	//----- nvinfo : EIATTR_KPARAM_INFO
	.align		4
.L_39:
        /*0108*/ 	.byte	0x04, 0x17
        /*010a*/ 	.short	(.L_41 - .L_40)
.L_40:
        /*010c*/ 	.word	0x00000000
        /*0110*/ 	.short	0x0003
        /*0112*/ 	.short	0x0018
        /*0114*/ 	.byte	0x00, 0xf5, 0x21, 0x00


	//----- nvinfo : EIATTR_KPARAM_INFO
	.align		4
.L_41:
        /*0118*/ 	.byte	0x04, 0x17
        /*011a*/ 	.short	(.L_43 - .L_42)
.L_42:
        /*011c*/ 	.word	0x00000000
        /*0120*/ 	.short	0x0002
        /*0122*/ 	.short	0x0010
        /*0124*/ 	.byte	0x00, 0xf5, 0x21, 0x00


	//----- nvinfo : EIATTR_KPARAM_INFO
	.align		4
.L_43:
        /*0128*/ 	.byte	0x04, 0x17
        /*012a*/ 	.short	(.L_45 - .L_44)
.L_44:
        /*012c*/ 	.word	0x00000000
        /*0130*/ 	.short	0x0001
        /*0132*/ 	.short	0x0008
        /*0134*/ 	.byte	0x00, 0xf5, 0x21, 0x00


	//----- nvinfo : EIATTR_KPARAM_INFO
	.align		4
.L_45:
        /*0138*/ 	.byte	0x04, 0x17
        /*013a*/ 	.short	(.L_47 - .L_46)
.L_46:
        /*013c*/ 	.word	0x00000000
        /*0140*/ 	.short	0x0000
        /*0142*/ 	.short	0x0000
        /*0144*/ 	.byte	0x00, 0xf0, 0x11, 0x00


	//----- nvinfo : EIATTR_SPARSE_MMA_MASK
	.align		4
.L_47:
        /*0148*/ 	.byte	0x03, 0x50
        /*014a*/ 	.short	0x0000


	//----- nvinfo : EIATTR_MAXREG_COUNT
	.align		4
        /*014c*/ 	.byte	0x03, 0x1b
        /*014e*/ 	.short	0x00ff


	//----- nvinfo : EIATTR_MERCURY_ISA_VERSION
	.align		4
        /*0150*/ 	.byte	0x03, 0x5f
        /*0152*/ 	.short	0x0101


	//----- nvinfo : EIATTR_INT_WARP_WIDE_INSTR_OFFSETS
	.align		4
        /*0154*/ 	.byte	0x04, 0x31
        /*0156*/ 	.short	(.L_49 - .L_48)


	//   ....[0]....
.L_48:
        /*0158*/ 	.word	0x00000570


	//----- nvinfo : EIATTR_VRC_CTA_INIT_COUNT
	.align		4
.L_49:
        /*015c*/ 	.byte	0x02, 0x4a
	.zero		1
	.zero		1


	//----- nvinfo : EIATTR_EXIT_INSTR_OFFSETS
	.align		4
        /*0160*/ 	.byte	0x04, 0x1c
        /*0162*/ 	.short	(.L_51 - .L_50)


	//   ....[0]....
.L_50:
        /*0164*/ 	.word	0x00000070


	//   ....[1]....
        /*0168*/ 	.word	0x000000e0


	//   ....[2]....
        /*016c*/ 	.word	0x000001b0


	//   ....[3]....
        /*0170*/ 	.word	0x00000600


	//----- nvinfo : EIATTR_CRS_STACK_SIZE
	.align		4
.L_51:
        /*0174*/ 	.byte	0x04, 0x1e
        /*0176*/ 	.short	(.L_53 - .L_52)
.L_52:
        /*0178*/ 	.word	0x00000000


	//----- nvinfo : EIATTR_CBANK_PARAM_SIZE
	.align		4
.L_53:
        /*017c*/ 	.byte	0x03, 0x19
        /*017e*/ 	.short	0x008c


	//----- nvinfo : EIATTR_PARAM_CBANK
	.align		4
        /*0180*/ 	.byte	0x04, 0x0a
        /*0182*/ 	.short	(.L_55 - .L_54)
	.align		4
.L_54:
        /*0184*/ 	.word	index@(.nv.constant0.cuda_update_live)
        /*0188*/ 	.short	0x0380
        /*018a*/ 	.short	0x008c


	//----- nvinfo : EIATTR_SW_WAR
	.align		4
.L_55:
        /*018c*/ 	.byte	0x04, 0x36
        /*018e*/ 	.short	(.L_57 - .L_56)
.L_56:
        /*0190*/ 	.word	0x00000008
.L_57:


//--------------------- .nv.callgraph             --------------------------
	.section	.nv.callgraph,"",@"SHT_CUDA_CALLGRAPH"
	.align	4
	.sectionentsize	8
	.align		4
        /*0000*/ 	.word	0x00000000
	.align		4
        /*0004*/ 	.word	0xffffffff
	.align		4
        /*0008*/ 	.word	0x00000000
	.align		4
        /*000c*/ 	.word	0xfffffffe
	.align		4
        /*0010*/ 	.word	0x00000000
	.align		4
        /*0014*/ 	.word	0xfffffffd
	.align		4
        /*0018*/ 	.word	0x00000000
	.align		4
        /*001c*/ 	.word	0xfffffffc


//--------------------- .text.cuda_update_live    --------------------------
	.section	.text.cuda_update_live,"ax",@progbits
	.align	128
        .global         cuda_update_live
        .type           cuda_update_live,@function
        .size           cuda_update_live,(.L_x_7 - cuda_update_live)
        .other          cuda_update_live,@"STO_CUDA_ENTRY STV_DEFAULT"
cuda_update_live:
.text.cuda_update_live:
[----:B------:R-:W-:Y:S01]  /*0000*/  LDC R1, c[0x0][0x37c] ;  /* 0x0000df00ff017b82 */ /* 0x000fe20000000800 */
[----:B------:R-:W0:Y:S07]  /*0010*/  S2R R0, SR_TID.X ;  /* 0x0000000000007919 */ /* 0x000e2e0000002100 */
[----:B------:R-:W0:Y:S01]  /*0020*/  S2UR UR4, SR_CTAID.X ;  /* 0x00000000000479c3 */ /* 0x000e220000002500 */
[----:B------:R-:W1:Y:S07]  /*0030*/  LDCU UR5, c[0x0][0x380] ;  /* 0x00007000ff0577ac */ /* 0x000e6e0008000800 */
[----:B------:R-:W0:Y:S02]  /*0040*/  LDC R3, c[0x0][0x360] ;  /* 0x0000d800ff037b82 */ /* 0x000e240000000800 */
[----:B0-----:R-:W-:-:S05]  /*0050*/  IMAD R0, R3, UR4, R0 ;  /* 0x0000000403007c24 */ /* 0x001fca000f8e0200 */
[----:B-1----:R-:W-:-:S13]  /*0060*/  ISETP.GE.AND P0, PT, R0, UR5, PT ;  /* 0x0000000500007c0c */ /* 0x002fda000bf06270 */
[----:B------:R-:W-:Y:S05]  /*0070*/  @P0 EXIT ;  /* 0x000000000000094d */ /* 0x000fea0003800000 */
[----:B------:R-:W0:Y:S01]  /*0080*/  LDCU.64 UR4, c[0x0][0x3e0] ;  /* 0x00007c00ff0477ac */ /* 0x000e220008000a00 */
[----:B------:R-:W1:Y:S01]  /*0090*/  LDCU.64 UR6, c[0x0][0x358] ;  /* 0x00006b00ff0677ac */ /* 0x000e620008000a00 */
[----:B0-----:R-:W-:-:S04]  /*00a0*/  IADD3 R20, P0, PT, R0, UR4, RZ ;  /* 0x0000000400147c10 */ /* 0x001fc8000ff1e0ff */
[----:B------:R-:W-:-:S05]  /*00b0*/  LEA.HI.X.SX32 R21, R0, UR5, 0x1, P0 ;  /* 0x0000000500157c11 */ /* 0x000fca00080f0eff */
[----:B-1----:R-:W2:Y:S02]  /*00c0*/  LDG.E.U8 R2, desc[UR6][R20.64] ;  /* 0x0000000614027981 */ /* 0x002ea4000c1e1100 */
[----:B--2---:R-:W-:-:S13]  /*00d0*/  ISETP.NE.AND P0, PT, R2, RZ, PT ;  /* 0x000000ff0200720c */ /* 0x004fda0003f05270 */
[----:B------:R-:W-:Y:S05]  /*00e0*/  @!P0 EXIT ;  /* 0x000000000000894d */ /* 0x000fea0003800000 */
[----:B------:R-:W0:Y:S01]  /*00f0*/  LDC.64 R4, c[0x0][0x3b8] ;  /* 0x0000ee00ff047b82 */ /* 0x000e220000000a00 */
[----:B------:R-:W1:Y:S07]  /*0100*/  LDCU UR4, c[0x0][0x404] ;  /* 0x00008080ff0477ac */ /* 0x000e6e0008000800 */
[----:B------:R-:W2:Y:S08]  /*0110*/  LDC.64 R8, c[0x0][0x3b0] ;  /* 0x0000ec00ff087b82 */ /* 0x000eb00000000a00 */
[----:B------:R-:W3:Y:S01]  /*0120*/  LDC.64 R2, c[0x0][0x388] ;  /* 0x0000e200ff027b82 */ /* 0x000ee20000000a00 */
[----:B0-----:R-:W-:-:S06]  /*0130*/  IMAD.WIDE R4, R0, 0x4, R4 ;  /* 0x0000000400047825 */ /* 0x001fcc00078e0204 */
[----:B------:R-:W1:Y:S01]  /*0140*/  LDG.E R4, desc[UR6][R4.64] ;  /* 0x0000000604047981 */ /* 0x000e62000c1e1900 */
[----:B--2---:R-:W-:-:S06]  /*0150*/  IMAD.WIDE R8, R0, 0x4, R8 ;  /* 0x0000000400087825 */ /* 0x004fcc00078e0208 */
[----:B------:R-:W2:Y:S01]  /*0160*/  LDG.E R9, desc[UR6][R8.64] ;  /* 0x0000000608097981 */ /* 0x000ea2000c1e1900 */
[----:B-1----:R-:W-:-:S04]  /*0170*/  VIADD R7, R4, UR4 ;  /* 0x0000000404077c36 */ /* 0x002fc80008000000 */
[----:B---3--:R-:W-:-:S06]  /*0180*/  IMAD.WIDE.U32 R6, R7, 0x4, R2 ;  /* 0x0000000407067825 */ /* 0x008fcc00078e0002 */
[----:B------:R-:W2:Y:S02]  /*0190*/  LDG.E R6, desc[UR6][R6.64] ;  /* 0x0000000606067981 */ /* 0x000ea4000c1e1900 */
[----:B--2---:R-:W-:-:S13]  /*01a0*/  FSETP.GE.AND P0, PT, R6, R9, PT ;  /* 0x000000090600720b */ /* 0x004fda0003f06000 */
[----:B------:R-:W-:Y:S05]  /*01b0*/  @!P0 EXIT ;  /* 0x000000000000894d */ /* 0x000fea0003800000 */
[----:B------:R-:W0:Y:S01]  /*01c0*/  LDC.64 R4, c[0x0][0x3c8] ;  /* 0x0000f200ff047b82 */ /* 0x000e220000000a00 */
[----:B------:R-:W1:Y:S01]  /*01d0*/  LDCU.64 UR8, c[0x0][0x3e8] ;  /* 0x00007d00ff0877ac */ /* 0x000e620008000a00 */
[----:B0-----:R-:W-:-:S05]  /*01e0*/  IMAD.WIDE R4, R0, 0x4, R4 ;  /* 0x0000000400047825 */ /* 0x001fca00078e0204 */
[----:B------:R-:W2:Y:S04]  /*01f0*/  LDG.E R19, desc[UR6][R4.64] ;  /* 0x0000000604137981 */ /* 0x000ea8000c1e1900 */
[----:B------:R-:W2:Y:S01]  /*0200*/  LDG.E R6, desc[UR6][R4.64+0x4] ;  /* 0x0000040604067981 */ /* 0x000ea2000c1e1900 */
[----:B------:R-:W-:Y:S01]  /*0210*/  BSSY.RECONVERGENT B0, `(.L_x_0) ;  /* 0x000001b000007945 */ /* 0x000fe20003800200 */
[----:B--2---:R-:W-:-:S13]  /*0220*/  ISETP.GE.U32.AND P0, PT, R19, R6, PT ;  /* 0x000000061300720c */ /* 0x004fda0003f06070 */
[----:B-1----:R-:W-:Y:S05]  /*0230*/  @P0 BRA `(.L_x_1) ;  /* 0x0000000000600947 */ /* 0x002fea0003800000 */
[----:B------:R-:W0:Y:S08]  /*0240*/  LDC.64 R6, c[0x0][0x3c0] ;  /* 0x0000f000ff067b82 */ /* 0x000e300000000a00 */
[----:B------:R-:W1:Y:S08]  /*0250*/  LDC.64 R8, c[0x0][0x398] ;  /* 0x0000e600ff087b82 */ /* 0x000e700000000a00 */
[----:B------:R-:W2:Y:S08]  /*0260*/  LDC.64 R10, c[0x0][0x3a0] ;  /* 0x0000e800ff0a7b82 */ /* 0x000eb00000000a00 */
[----:B------:R-:W3:Y:S02]  /*0270*/  LDC.64 R12, c[0x0][0x3a8] ;  /* 0x0000ea00ff0c7b82 */ /* 0x000ee40000000a00 */
.L_x_2:
[----:B0-----:R-:W-:-:S06]  /*0280*/  IMAD.WIDE R24, R19, 0x4, R6 ;  /* 0x0000000413187825 */ /* 0x001fcc00078e0206 */
[----:B------:R-:W4:Y:S02]  /*0290*/  LDG.E R25, desc[UR6][R24.64] ;  /* 0x0000000618197981 */ /* 0x000f24000c1e1900 */
[C---:B----4-:R-:W-:Y:S01]  /*02a0*/  IADD3 R15, PT, PT, R25.reuse, UR4, RZ ;  /* 0x00000004190f7c10 */ /* 0x050fe2000fffe0ff */
[----:B-1----:R-:W-:-:S04]  /*02b0*/  IMAD.WIDE R26, R25, 0x4, R8 ;  /* 0x00000004191a7825 */ /* 0x002fc800078e0208 */
[----:B------:R-:W-:Y:S01]  /*02c0*/  IMAD.WIDE R14, R15, 0x4, R2 ;  /* 0x000000040f0e7825 */ /* 0x000fe200078e0202 */
[----:B---3--:R4:W-:Y:S04]  /*02d0*/  STG.E desc[UR6][R26.64], R13 ;  /* 0x0000000d1a007986 */ /* 0x0089e8000c101906 */
[----:B------:R-:W3:Y:S01]  /*02e0*/  LDG.E R17, desc[UR6][R14.64] ;  /* 0x000000060e117981 */ /* 0x000ee2000c1e1900 */
[----:B------:R-:W-:Y:S01]  /*02f0*/  IMAD.MOV.U32 R18, RZ, RZ, 0x2 ;  /* 0x00000002ff127424 */ /* 0x000fe200078e00ff */
[C---:B------:R-:W-:Y:S01]  /*0300*/  IADD3 R16, P0, PT, R25.reuse, UR8, RZ ;  /* 0x0000000819107c10 */ /* 0x040fe2000ff1e0ff */
[----:B--2---:R-:W-:-:S03]  /*0310*/  IMAD.WIDE R22, R25, 0x4, R10 ;  /* 0x0000000419167825 */ /* 0x004fc600078e020a */
[----:B------:R-:W-:Y:S01]  /*0320*/  PRMT R24, R18, 0x7610, R24 ;  /* 0x0000761012187816 */ /* 0x000fe20000000018 */
[----:B---3--:R-:W-:Y:S01]  /*0330*/  FADD R29, R17, R12 ;  /* 0x0000000c111d7221 */ /* 0x008fe20000000000 */
[----:B------:R-:W-:-:S04]  /*0340*/  LEA.HI.X.SX32 R17, R25, UR9, 0x1, P0 ;  /* 0x0000000919117c11 */ /* 0x000fc800080f0eff */
[----:B------:R4:W-:Y:S04]  /*0350*/  STG.E desc[UR6][R14.64], R29 ;  /* 0x0000001d0e007986 */ /* 0x0009e8000c101906 */
[----:B------:R4:W-:Y:S04]  /*0360*/  STG.E desc[UR6][R22.64], RZ ;  /* 0x000000ff16007986 */ /* 0x0009e8000c101906 */
[----:B------:R4:W-:Y:S04]  /*0370*/  STG.E.U8 desc[UR6][R16.64], R24 ;  /* 0x0000001810007986 */ /* 0x0009e8000c101106 */
[----:B------:R-:W2:Y:S01]  /*0380*/  LDG.E R18, desc[UR6][R4.64+0x4] ;  /* 0x0000040604127981 */ /* 0x000ea2000c1e1900 */
[----:B------:R-:W-:-:S04]  /*0390*/  IADD3 R19, PT, PT, R19, 0x1, RZ ;  /* 0x0000000113137810 */ /* 0x000fc80007ffe0ff */
[----:B--2---:R-:W-:-:S13]  /*03a0*/  ISETP.GE.U32.AND P0, PT, R19, R18, PT ;  /* 0x000000121300720c */ /* 0x004fda0003f06070 */
[----:B----4-:R-:W-:Y:S05]  /*03b0*/  @!P0 BRA `(.L_x_2) ;  /* 0xfffffffc00b08947 */ /* 0x010fea000383ffff */
.L_x_1:
[----:B------:R-:W-:Y:S05]  /*03c0*/  BSYNC.RECONVERGENT B0 ;  /* 0x0000000000007941 */ /* 0x000fea0003800200 */
.L_x_0:
[----:B------:R-:W0:Y:S01]  /*03d0*/  LDC.64 R4, c[0x0][0x3d8] ;  /* 0x0000f600ff047b82 */ /* 0x000e220000000a00 */
[----:B------:R-:W1:Y:S01]  /*03e0*/  S2R R16, SR_LANEID ;  /* 0x0000000000107919 */ /* 0x000e620000000000 */
[----:B------:R-:W2:Y:S06]  /*03f0*/  LDCU.64 UR8, c[0x0][0x390] ;  /* 0x00007200ff0877ac */ /* 0x000eac0008000a00 */
[----:B------:R-:W3:Y:S08]  /*0400*/  LDC R17, c[0x0][0x400] ;  /* 0x00010000ff117b82 */ /* 0x000ef00000000800 */
[----:B------:R-:W4:Y:S01]  /*0410*/  LDC.64 R6, c[0x0][0x3f8] ;  /* 0x0000fe00ff067b82 */ /* 0x000f220000000a00 */
[----:B0-----:R-:W-:-:S05]  /*0420*/  IMAD.WIDE R4, R0, 0x4, R4 ;  /* 0x0000000400047825 */ /* 0x001fca00078e0204 */
[----:B------:R-:W5:Y:S04]  /*0430*/  LDG.E R10, desc[UR6][R4.64] ;  /* 0x00000006040a7981 */ /* 0x000f68000c1e1900 */
[----:B------:R-:W5:Y:S01]  /*0440*/  LDG.E R9, desc[UR6][R4.64+0x4] ;  /* 0x0000040604097981 */ /* 0x000f62000c1e1900 */
[----:B------:R-:W0:Y:S01]  /*0450*/  LDC.64 R2, c[0x0][0x3f0] ;  /* 0x0000fc00ff027b82 */ /* 0x000e220000000a00 */
[----:B------:R-:W-:Y:S01]  /*0460*/  BSSY.RECONVERGENT B0, `(.L_x_3) ;  /* 0x0000010000007945 */ /* 0x000fe20003800200 */
[----:B-----5:R-:W-:-:S13]  /*0470*/  ISETP.GE.U32.AND P0, PT, R10, R9, PT ;  /* 0x000000090a00720c */ /* 0x020fda0003f06070 */
[----:B01234-:R-:W-:Y:S05]  /*0480*/  @P0 BRA `(.L_x_4) ;  /* 0x0000000000340947 */ /* 0x01ffea0003800000 */
[----:B------:R-:W0:Y:S01]  /*0490*/  LDC.64 R8, c[0x0][0x3d0] ;  /* 0x0000f400ff087b82 */ /* 0x000e220000000a00 */
[----:B------:R-:W-:-:S07]  /*04a0*/  IMAD.MOV.U32 R15, RZ, RZ, R10 ;  /* 0x000000ffff0f7224 */ /* 0x000fce00078e000a */
.L_x_5:
[----:B0-----:R-:W-:-:S06]  /*04b0*/  IMAD.WIDE R10, R15, 0x4, R8 ;  /* 0x000000040f0a7825 */ /* 0x001fcc00078e0208 */
[----:B------:R0:W2:Y:S01]  /*04c0*/  LDG.E R10, desc[UR6][R10.64] ;  /* 0x000000060a0a7981 */ /* 0x0000a2000c1e1900 */
[----:B------:R-:W-:-:S05]  /*04d0*/  HFMA2 R14, -RZ, RZ, 0, 2.384185791015625e-07 ;  /* 0x00000004ff0e7431 */ /* 0x000fca00000001ff */
[----:B0-----:R-:W-:Y:S02]  /*04e0*/  PRMT R11, R14, 0x7610, R11 ;  /* 0x000076100e0b7816 */ /* 0x001fe4000000000b */
[----:B--2---:R-:W-:-:S05]  /*04f0*/  IADD3 R12, P0, PT, R10, UR8, RZ ;  /* 0x000000080a0c7c10 */ /* 0x004fca000ff1e0ff */
[----:B------:R-:W-:-:S05]  /*0500*/  IMAD.X R13, RZ, RZ, UR9, P0 ;  /* 0x00000009ff0d7e24 */ /* 0x000fca00080e06ff */
[----:B------:R1:W-:Y:S04]  /*0510*/  STG.E.U8 desc[UR6][R12.64], R11 ;  /* 0x0000000b0c007986 */ /* 0x0003e8000c101106 */
[----:B------:R-:W2:Y:S01]  /*0520*/  LDG.E R14, desc[UR6][R4.64+0x4] ;  /* 0x00000406040e7981 */ /* 0x000ea2000c1e1900 */
[----:B------:R-:W-:-:S04]  /*0530*/  IADD3 R15, PT, PT, R15, 0x1, RZ ;  /* 0x000000010f0f7810 */ /* 0x000fc80007ffe0ff */
[----:B--2---:R-:W-:-:S13]  /*0540*/  ISETP.GE.U32.AND P0, PT, R15, R14, PT ;  /* 0x0000000e0f00720c */ /* 0x004fda0003f06070 */
[----:B-1----:R-:W-:Y:S05]  /*0550*/  @!P0 BRA `(.L_x_5) ;  /* 0xfffffffc00d48947 */ /* 0x002fea000383ffff */
.L_x_4:
[----:B------:R-:W-:Y:S05]  /*0560*/  BSYNC.RECONVERGENT B0 ;  /* 0x0000000000007941 */ /* 0x000fea0003800200 */
.L_x_3:
[----:B------:R-:W-:Y:S01]  /*0570*/  VOTEU.ANY UR4, UPT, PT ;  /* 0x0000000000047886 */ /* 0x000fe200038e0100 */
[----:B------:R-:W-:Y:S01]  /*0580*/  IMAD.WIDE R6, R0, 0x4, R6 ;  /* 0x0000000400067825 */ /* 0x000fe200078e0206 */
[----:B------:R-:W-:Y:S01]  /*0590*/  UFLO.U32 UR5, UR4 ;  /* 0x00000004000572bd */ /* 0x000fe200080e0000 */
[----:B------:R-:W-:Y:S01]  /*05a0*/  STG.E.U8 desc[UR6][R20.64], RZ ;  /* 0x000000ff14007986 */ /* 0x000fe2000c101106 */
[----:B------:R-:W-:-:S03]  /*05b0*/  UPOPC UR4, UR4 ;  /* 0x00000004000472bf */ /* 0x000fc60008000000 */
[----:B------:R-:W-:Y:S01]  /*05c0*/  STG.E desc[UR6][R6.64], R17 ;  /* 0x0000001106007986 */ /* 0x000fe2000c101906 */
[----:B------:R-:W-:Y:S02]  /*05d0*/  ISETP.EQ.U32.AND P0, PT, R16, UR5, PT ;  /* 0x0000000510007c0c */ /* 0x000fe4000bf02070 */
[----:B------:R-:W-:-:S11]  /*05e0*/  IMAD R5, RZ, RZ, -UR4 ;  /* 0x80000004ff057e24 */ /* 0x000fd6000f8e02ff */
[----:B------:R-:W-:Y:S01]  /*05f0*/  @P0 REDG.E.ADD.STRONG.GPU desc[UR6][R2.64], R5 ;  /* 0x000000050200098e */ /* 0x000fe2000c12e106 */
[----:B------:R-:W-:Y:S05]  /*0600*/  EXIT ;  /* 0x000000000000794d */ /* 0x000fea0003800000 */
.L_x_6:
[----:B------:R-:W-:-:S00]  /*0610*/  BRA `(.L_x_6) ;  /* 0xfffffffc00fc7947 */ /* 0x000fc0000383ffff */
[----:B------:R-:W-:-:S00]  /*0620*/  NOP ;  /* 0x0000000000007918 */ /* 0x000fc00000000000 */
        /* <DEDUP_REMOVED lines=13> */
.L_x_7:


//--------------------- .nv.shared.reserved.0     --------------------------
	.section	.nv.shared.reserved.0,"aw",@nobits
	.weak		__nv_reservedSMEM_offset_0_alias
	.size		__nv_reservedSMEM_offset_0_alias, 0, 64
	.other		__nv_reservedSMEM_offset_0_alias,@"STO_CUDA_RESERVED_SHARED STV_DEFAULT"
__nv_reservedSMEM_offset_0_alias:
	.zero		0
	.zero		64


//--------------------- .nv.constant0.cuda_update_live --------------------------
	.section	.nv.constant0.cuda_update_live,"a",@progbits
	.sectionflags	@""
	.align	4
.nv.constant0.cuda_update_live:
	.zero		1036


//--------------------- SYMBOLS --------------------------

	.type		.nv.reservedSmem.offset0,@object
	.size		.nv.reservedSmem.offset0,0x4
